//
// Generated by NVIDIA NVVM Compiler
//
// Compiler Build ID: CL-36424714
// Cuda compilation tools, release 13.0, V13.0.88
// Based on NVVM 20.0.0
//

.version 9.0
.target sm_100
.address_size 64

	// .globl	_Z15histogramKernelPKfiffiPi

.visible .entry _Z15histogramKernelPKfiffiPi(
	.param .u64 .ptr .align 1 _Z15histogramKernelPKfiffiPi_param_0,
	.param .u32 _Z15histogramKernelPKfiffiPi_param_1,
	.param .f32 _Z15histogramKernelPKfiffiPi_param_2,
	.param .f32 _Z15histogramKernelPKfiffiPi_param_3,
	.param .u32 _Z15histogramKernelPKfiffiPi_param_4,
	.param .u64 .ptr .align 1 _Z15histogramKernelPKfiffiPi_param_5
)
{
	.reg .pred 	%p<4>;
	.reg .b32 	%r<13>;
	.reg .b32 	%f<9>;
	.reg .b64 	%rd<11>;

	ld.param.u64 	%rd2, [_Z15histogramKernelPKfiffiPi_param_0];
	ld.param.u32 	%r3, [_Z15histogramKernelPKfiffiPi_param_1];
	ld.param.f32 	%f2, [_Z15histogramKernelPKfiffiPi_param_2];
	ld.param.f32 	%f3, [_Z15histogramKernelPKfiffiPi_param_3];
	ld.param.u32 	%r2, [_Z15histogramKernelPKfiffiPi_param_4];
	ld.param.u64 	%rd3, [_Z15histogramKernelPKfiffiPi_param_5];
	cvta.to.global.u64 	%rd1, %rd3;
	mov.u32 	%r4, %ctaid.x;
	mov.u32 	%r5, %ntid.x;
	mov.u32 	%r6, %tid.x;
	mad.lo.s32 	%r1, %r4, %r5, %r6;
	setp.ge.s32 	%p1, %r1, %r3;
	@%p1 bra 	$L__BB0_6;
	cvta.to.global.u64 	%rd4, %rd2;
	mul.wide.s32 	%rd5, %r1, 4;
	add.s64 	%rd6, %rd4, %rd5;
	ld.global.f32 	%f1, [%rd6];
	setp.geu.f32 	%p2, %f1, %f2;
	@%p2 bra 	$L__BB0_3;
	atom.global.add.u32 	%r12, [%rd1], 1;
	bra.uni 	$L__BB0_6;
$L__BB0_3:
	setp.leu.f32 	%p3, %f1, %f3;
	@%p3 bra 	$L__BB0_5;
	mul.wide.s32 	%rd9, %r2, 4;
	add.s64 	%rd10, %rd1, %rd9;
	atom.global.add.u32 	%r11, [%rd10+4], 1;
	bra.uni 	$L__BB0_6;
$L__BB0_5:
	sub.f32 	%f4, %f3, %f2;
	cvt.rn.f32.s32 	%f5, %r2;
	div.rn.f32 	%f6, %f4, %f5;
	sub.f32 	%f7, %f1, %f2;
	div.rn.f32 	%f8, %f7, %f6;
	cvt.rzi.s32.f32 	%r7, %f8;
	add.s32 	%r8, %r7, 1;
	min.s32 	%r9, %r8, %r2;
	mul.wide.s32 	%rd7, %r9, 4;
	add.s64 	%rd8, %rd1, %rd7;
	atom.global.add.u32 	%r10, [%rd8], 1;
$L__BB0_6:
	ret;

}


// ===== COMPILED SASS (sm_100) =====

	.target	sm_100

	.elftype	@"ET_EXEC"


//--------------------- .note.nv.tkinfo           --------------------------
	.section	.note.nv.tkinfo,"",@"SHT_NOTE"
	.sectionflags	@"SHF_NOTE_NV_TKINFO"
	.tkinfo
        /*0018*/ 	.word	0x00000002
        /*0030*/ 	.string	""
        /*0030*/ 	.string	"ptxas"
        /*0030*/ 	.string	"Cuda compilation tools, release 13.0, V13.0.88"
        /*0030*/ 	.string	"Build cuda_13.0.r13.0/compiler.36424714_0"
        /*0030*/ 	.string	"-arch sm_100 -m 64 "



//--------------------- .note.nv.cuinfo           --------------------------
	.section	.note.nv.cuinfo,"",@"SHT_NOTE"
	.sectionflags	@"SHF_NOTE_NV_CUINFO"
        /*0018*/ 	.short	0x0002
        /*001a*/ 	.short	0x0064
        /*001c*/ 	.short	0x0082
	.zero		2


//--------------------- .nv.info                  --------------------------
	.section	.nv.info,"",@"SHT_CUDA_INFO"
	.align	4


	//----- nvinfo : EIATTR_REGCOUNT
	.align		4
        /*0000*/ 	.byte	0x04, 0x2f
        /*0002*/ 	.short	(.L_1 - .L_0)
	.align		4
.L_0:
        /*0004*/ 	.word	index@(_Z15histogramKernelPKfiffiPi)
        /*0008*/ 	.word	0x0000000f


	//----- nvinfo : EIATTR_FRAME_SIZE
	.align		4
.L_1:
        /*000c*/ 	.byte	0x04, 0x11
        /*000e*/ 	.short	(.L_3 - .L_2)
	.align		4
.L_2:
        /*0010*/ 	.word	index@($__internal_0_$__cuda_sm3x_div_rn_noftz_f32_slowpath)
        /*0014*/ 	.word	0x00000000


	//----- nvinfo : EIATTR_FRAME_SIZE
	.align		4
.L_3:
        /*0018*/ 	.byte	0x04, 0x11
        /*001a*/ 	.short	(.L_5 - .L_4)
	.align		4
.L_4:
        /*001c*/ 	.word	index@(_Z15histogramKernelPKfiffiPi)
        /*0020*/ 	.word	0x00000000


	//----- nvinfo : EIATTR_MIN_STACK_SIZE
	.align		4
.L_5:
        /*0024*/ 	.byte	0x04, 0x12
        /*0026*/ 	.short	(.L_7 - .L_6)
	.align		4
.L_6:
        /*0028*/ 	.word	index@(_Z15histogramKernelPKfiffiPi)
        /*002c*/ 	.word	0x00000000
.L_7:


//--------------------- .nv.compat                --------------------------
	.section	.nv.compat,"",@"SHT_CUDA_COMPAT_INFO"
	.align	4
        /*0000*/ 	.byte	0x02, 0x09, 0x00, 0x00, 0x02, 0x02, 0x01, 0x00, 0x02, 0x05, 0x05, 0x00, 0x03, 0x07, 0x01, 0x01
        /*0010*/ 	.byte	0x02, 0x03, 0x00, 0x00, 0x02, 0x06, 0x01, 0x00, 0x04, 0x0b, 0x08, 0x00, 0x01, 0x00, 0x00, 0x00
        /*0020*/ 	.byte	0x00, 0x00, 0x00, 0x00


//--------------------- .nv.info._Z15histogramKernelPKfiffiPi --------------------------
	.section	.nv.info._Z15histogramKernelPKfiffiPi,"",@"SHT_CUDA_INFO"
	.sectionflags	@""
	.align	4


	//----- nvinfo : EIATTR_CUDA_API_VERSION
	.align		4
        /*0000*/ 	.byte	0x04, 0x37
        /*0002*/ 	.short	(.L_9 - .L_8)
.L_8:
        /*0004*/ 	.word	0x00000082


	//----- nvinfo : EIATTR_KPARAM_INFO
	.align		4
.L_9:
        /*0008*/ 	.byte	0x04, 0x17
        /*000a*/ 	.short	(.L_11 - .L_10)
.L_10:
        /*000c*/ 	.word	0x00000000
        /*0010*/ 	.short	0x0005
        /*0012*/ 	.short	0x0018
        /*0014*/ 	.byte	0x00, 0xf5, 0x21, 0x00


	//----- nvinfo : EIATTR_KPARAM_INFO
	.align		4
.L_11:
        /*0018*/ 	.byte	0x04, 0x17
        /*001a*/ 	.short	(.L_13 - .L_12)
.L_12:
        /*001c*/ 	.word	0x00000000
        /*0020*/ 	.short	0x0004
        /*0022*/ 	.short	0x0014
        /*0024*/ 	.byte	0x00, 0xf0, 0x11, 0x00


	//----- nvinfo : EIATTR_KPARAM_INFO
	.align		4
.L_13:
        /*0028*/ 	.byte	0x04, 0x17
        /*002a*/ 	.short	(.L_15 - .L_14)
.L_14:
        /*002c*/ 	.word	0x00000000
        /*0030*/ 	.short	0x0003
        /*0032*/ 	.short	0x0010
        /*0034*/ 	.byte	0x00, 0xf0, 0x11, 0x00


	//----- nvinfo : EIATTR_KPARAM_INFO
	.align		4
.L_15:
        /*0038*/ 	.byte	0x04, 0x17
        /*003a*/ 	.short	(.L_17 - .L_16)
.L_16:
        /*003c*/ 	.word	0x00000000
        /*0040*/ 	.short	0x0002
        /*0042*/ 	.short	0x000c
        /*0044*/ 	.byte	0x00, 0xf0, 0x11, 0x00


	//----- nvinfo : EIATTR_KPARAM_INFO
	.align		4
.L_17:
        /*0048*/ 	.byte	0x04, 0x17
        /*004a*/ 	.short	(.L_19 - .L_18)
.L_18:
        /*004c*/ 	.word	0x00000000
        /*0050*/ 	.short	0x0001
        /*0052*/ 	.short	0x0008
        /*0054*/ 	.byte	0x00, 0xf0, 0x11, 0x00


	//----- nvinfo : EIATTR_KPARAM_INFO
	.align		4
.L_19:
        /*0058*/ 	.byte	0x04, 0x17
        /*005a*/ 	.short	(.L_21 - .L_20)
.L_20:
        /*005c*/ 	.word	0x00000000
        /*0060*/ 	.short	0x0000
        /*0062*/ 	.short	0x0000
        /*0064*/ 	.byte	0x00, 0xf5, 0x21, 0x00


	//----- nvinfo : EIATTR_SPARSE_MMA_MASK
	.align		4
.L_21:
        /*0068*/ 	.byte	0x03, 0x50
        /*006a*/ 	.short	0x0000


	//----- nvinfo : EIATTR_MAXREG_COUNT
	.align		4
        /*006c*/ 	.byte	0x03, 0x1b
        /*006e*/ 	.short	0x00ff


	//----- nvinfo : EIATTR_MERCURY_ISA_VERSION
	.align		4
        /*0070*/ 	.byte	0x03, 0x5f
        /*0072*/ 	.short	0x0101


	//----- nvinfo : EIATTR_INT_WARP_WIDE_INSTR_OFFSETS
	.align		4
        /*0074*/ 	.byte	0x04, 0x31
        /*0076*/ 	.short	(.L_23 - .L_22)


	//   ....[0]....
.L_22:
        /*0078*/ 	.word	0x00000110


	//   ....[1]....
        /*007c*/ 	.word	0x000001c0


	//----- nvinfo : EIATTR_VRC_CTA_INIT_COUNT
	.align		4
.L_23:
        /*0080*/ 	.byte	0x02, 0x4a
	.zero		1
	.zero		1


	//----- nvinfo : EIATTR_EXIT_INSTR_OFFSETS
	.align		4
        /*0084*/ 	.byte	0x04, 0x1c
        /*0086*/ 	.short	(.L_25 - .L_24)


	//   ....[0]....
.L_24:
        /*0088*/ 	.word	0x00000070


	//   ....[1]....
        /*008c*/ 	.word	0x00000160


	//   ....[2]....
        /*0090*/ 	.word	0x00000230


	//   ....[3]....
        /*0094*/ 	.word	0x00000490


	//----- nvinfo : EIATTR_CRS_STACK_SIZE
	.align		4
.L_25:
        /*0098*/ 	.byte	0x04, 0x1e
        /*009a*/ 	.short	(.L_27 - .L_26)
.L_26:
        /*009c*/ 	.word	0x00000000


	//----- nvinfo : EIATTR_CBANK_PARAM_SIZE
	.align		4
.L_27:
        /*00a0*/ 	.byte	0x03, 0x19
        /*00a2*/ 	.short	0x0020


	//----- nvinfo : EIATTR_PARAM_CBANK
	.align		4
        /*00a4*/ 	.byte	0x04, 0x0a
        /*00a6*/ 	.short	(.L_29 - .L_28)
	.align		4
.L_28:
        /*00a8*/ 	.word	index@(.nv.constant0._Z15histogramKernelPKfiffiPi)
        /*00ac*/ 	.short	0x0380
        /*00ae*/ 	.short	0x0020


	//----- nvinfo : EIATTR_SW_WAR
	.align		4
.L_29:
        /*00b0*/ 	.byte	0x04, 0x36
        /*00b2*/ 	.short	(.L_31 - .L_30)
.L_30:
        /*00b4*/ 	.word	0x00000008
.L_31:


//--------------------- .nv.callgraph             --------------------------
	.section	.nv.callgraph,"",@"SHT_CUDA_CALLGRAPH"
	.align	4
	.sectionentsize	8
	.align		4
        /*0000*/ 	.word	0x00000000
	.align		4
        /*0004*/ 	.word	0xffffffff
	.align		4
        /*0008*/ 	.word	0x00000000
	.align		4
        /*000c*/ 	.word	0xfffffffe
	.align		4
        /*0010*/ 	.word	0x00000000
	.align		4
        /*0014*/ 	.word	0xfffffffd
	.align		4
        /*0018*/ 	.word	0x00000000
	.align		4
        /*001c*/ 	.word	0xfffffffc


//--------------------- .text._Z15histogramKernelPKfiffiPi --------------------------
	.section	.text._Z15histogramKernelPKfiffiPi,"ax",@progbits
	.align	128
        .global         _Z15histogramKernelPKfiffiPi
        .type           _Z15histogramKernelPKfiffiPi,@function
        .size           _Z15histogramKernelPKfiffiPi,(.L_x_17 - _Z15histogramKernelPKfiffiPi)
        .other          _Z15histogramKernelPKfiffiPi,@"STO_CUDA_ENTRY STV_DEFAULT"
_Z15histogramKernelPKfiffiPi:
.text._Z15histogramKernelPKfiffiPi:
[----:B------:R-:W-:Y:S01]  /*0000*/  LDC R1, c[0x0][0x37c] ;  /* 0x0000df00ff017b82 */ /* 0x000fe20000000800 */
[----:B------:R-:W0:Y:S07]  /*0010*/  S2R R0, SR_TID.X ;  /* 0x0000000000007919 */ /* 0x000e2e0000002100 */
[----:B------:R-:W0:Y:S01]  /*0020*/  S2UR UR4, SR_CTAID.X ;  /* 0x00000000000479c3 */ /* 0x000e220000002500 */
[----:B------:R-:W1:Y:S07]  /*0030*/  LDCU UR5, c[0x0][0x388] ;  /* 0x00007100ff0577ac */ /* 0x000e6e0008000800 */
[----:B------:R-:W0:Y:S02]  /*0040*/  LDC R5, c[0x0][0x360] ;  /* 0x0000d800ff057b82 */ /* 0x000e240000000800 */
[----:B0-----:R-:W-:-:S05]  /*0050*/  IMAD R5, R5, UR4, R0 ;  /* 0x0000000405057c24 */ /* 0x001fca000f8e0200 */
[----:B-1----:R-:W-:-:S13]  /*0060*/  ISETP.GE.AND P0, PT, R5, UR5, PT ;  /* 0x0000000505007c0c */ /* 0x002fda000bf06270 */
[----:B------:R-:W-:Y:S05]  /*0070*/  @P0 EXIT ;  /* 0x000000000000094d */ /* 0x000fea0003800000 */
[----:B------:R-:W0:Y:S01]  /*0080*/  LDC.64 R2, c[0x0][0x380] ;  /* 0x0000e000ff027b82 */ /* 0x000e220000000a00 */
[----:B------:R-:W1:Y:S01]  /*0090*/  LDCU.64 UR4, c[0x0][0x358] ;  /* 0x00006b00ff0477ac */ /* 0x000e620008000a00 */
[----:B------:R-:W2:Y:S01]  /*00a0*/  LDCU UR8, c[0x0][0x38c] ;  /* 0x00007180ff0877ac */ /* 0x000ea20008000800 */
[----:B0-----:R-:W-:-:S06]  /*00b0*/  IMAD.WIDE R2, R5, 0x4, R2 ;  /* 0x0000000405027825 */ /* 0x001fcc00078e0202 */
[----:B-1----:R-:W2:Y:S02]  /*00c0*/  LDG.E R2, desc[UR4][R2.64] ;  /* 0x0000000402027981 */ /* 0x002ea4000c1e1900 */
[----:B--2---:R-:W-:-:S13]  /*00d0*/  FSETP.GEU.AND P0, PT, R2, UR8, PT ;  /* 0x0000000802007c0b */ /* 0x004fda000bf0e000 */
[----:B------:R-:W-:Y:S05]  /*00e0*/  @P0 BRA `(.L_x_0) ;  /* 0x0000000000200947 */ /* 0x000fea0003800000 */
[----:B------:R-:W0:Y:S01]  /*00f0*/  S2R R0, SR_LANEID ;  /* 0x0000000000007919 */ /* 0x000e220000000000 */
[----:B------:R-:W1:Y:S01]  /*0100*/  LDC.64 R2, c[0x0][0x398] ;  /* 0x0000e600ff027b82 */ /* 0x000e620000000a00 */
[----:B------:R-:W-:Y:S02]  /*0110*/  VOTEU.ANY UR6, UPT, PT ;  /* 0x0000000000067886 */ /* 0x000fe400038e0100 */
[----:B------:R-:W-:Y:S02]  /*0120*/  UFLO.U32 UR7, UR6 ;  /* 0x00000006000772bd */ /* 0x000fe400080e0000 */
[----:B------:R-:W1:Y:S04]  /*0130*/  POPC R5, UR6 ;  /* 0x0000000600057d09 */ /* 0x000e680008000000 */
[----:B0-----:R-:W-:-:S13]  /*0140*/  ISETP.EQ.U32.AND P0, PT, R0, UR7, PT ;  /* 0x0000000700007c0c */ /* 0x001fda000bf02070 */
[----:B-1----:R-:W-:Y:S01]  /*0150*/  @P0 REDG.E.ADD.STRONG.GPU desc[UR4][R2.64], R5 ;  /* 0x000000050200098e */ /* 0x002fe2000c12e104 */
[----:B------:R-:W-:Y:S05]  /*0160*/  EXIT ;  /* 0x000000000000794d */ /* 0x000fea0003800000 */
.L_x_0:
[----:B------:R-:W0:Y:S02]  /*0170*/  LDC R7, c[0x0][0x390] ;  /* 0x0000e400ff077b82 */ /* 0x000e240000000800 */
[----:B0-----:R-:W-:-:S13]  /*0180*/  FSETP.GT.AND P0, PT, R2, R7, PT ;  /* 0x000000070200720b */ /* 0x001fda0003f04000 */
[----:B------:R-:W-:Y:S05]  /*0190*/  @!P0 BRA `(.L_x_1) ;  /* 0x0000000000288947 */ /* 0x000fea0003800000 */
[----:B------:R-:W0:Y:S01]  /*01a0*/  S2R R0, SR_LANEID ;  /* 0x0000000000007919 */ /* 0x000e220000000000 */
[----:B------:R-:W1:Y:S01]  /*01b0*/  LDC R7, c[0x0][0x394] ;  /* 0x0000e500ff077b82 */ /* 0x000e620000000800 */
[----:B------:R-:W-:Y:S02]  /*01c0*/  VOTEU.ANY UR6, UPT, PT ;  /* 0x0000000000067886 */ /* 0x000fe400038e0100 */
[----:B------:R-:W-:Y:S02]  /*01d0*/  UFLO.U32 UR7, UR6 ;  /* 0x00000006000772bd */ /* 0x000fe400080e0000 */
[----:B------:R-:W2:Y:S03]  /*01e0*/  POPC R5, UR6 ;  /* 0x0000000600057d09 */ /* 0x000ea60008000000 */
[----:B------:R-:W1:Y:S01]  /*01f0*/  LDC.64 R2, c[0x0][0x398] ;  /* 0x0000e600ff027b82 */ /* 0x000e620000000a00 */
[----:B0-----:R-:W-:Y:S01]  /*0200*/  ISETP.EQ.U32.AND P0, PT, R0, UR7, PT ;  /* 0x0000000700007c0c */ /* 0x001fe2000bf02070 */
[----:B-1----:R-:W-:-:S12]  /*0210*/  IMAD.WIDE R2, R7, 0x4, R2 ;  /* 0x0000000407027825 */ /* 0x002fd800078e0202 */
[----:B--2---:R-:W-:Y:S01]  /*0220*/  @P0 REDG.E.ADD.STRONG.GPU desc[UR4][R2.64+0x4], R5 ;  /* 0x000004050200098e */ /* 0x004fe2000c12e104 */
[----:B------:R-:W-:Y:S05]  /*0230*/  EXIT ;  /* 0x000000000000794d */ /* 0x000fea0003800000 */
.L_x_1:
[----:B------:R-:W0:Y:S01]  /*0240*/  LDCU UR6, c[0x0][0x394] ;  /* 0x00007280ff0677ac */ /* 0x000e220008000800 */
[----:B------:R-:W-:Y:S01]  /*0250*/  FADD R0, R7, -UR8 ;  /* 0x8000000807007e21 */ /* 0x000fe20008000000 */
[----:B0-----:R-:W-:-:S04]  /*0260*/  I2FP.F32.S32 R3, UR6 ;  /* 0x0000000600037c45 */ /* 0x001fc80008201400 */
[----:B------:R-:W0:Y:S08]  /*0270*/  MUFU.RCP R4, R3 ;  /* 0x0000000300047308 */ /* 0x000e300000001000 */
[----:B------:R-:W1:Y:S01]  /*0280*/  FCHK P0, R0, R3 ;  /* 0x0000000300007302 */ /* 0x000e620000000000 */
[----:B0-----:R-:W-:-:S04]  /*0290*/  FFMA R5, -R3, R4, 1 ;  /* 0x3f80000003057423 */ /* 0x001fc80000000104 */
[----:B------:R-:W-:-:S04]  /*02a0*/  FFMA R5, R4, R5, R4 ;  /* 0x0000000504057223 */ /* 0x000fc80000000004 */
[----:B------:R-:W-:-:S04]  /*02b0*/  FFMA R4, R0, R5, RZ ;  /* 0x0000000500047223 */ /* 0x000fc800000000ff */
[----:B------:R-:W-:-:S04]  /*02c0*/  FFMA R6, -R3, R4, R0 ;  /* 0x0000000403067223 */ /* 0x000fc80000000100 */
[----:B------:R-:W-:Y:S01]  /*02d0*/  FFMA R5, R5, R6, R4 ;  /* 0x0000000605057223 */ /* 0x000fe20000000004 */
[----:B-1----:R-:W-:Y:S06]  /*02e0*/  @!P0 BRA `(.L_x_2) ;  /* 0x00000000000c8947 */ /* 0x002fec0003800000 */
[----:B------:R-:W-:-:S07]  /*02f0*/  MOV R4, 0x310 ;  /* 0x0000031000047802 */ /* 0x000fce0000000f00 */
[----:B------:R-:W-:Y:S05]  /*0300*/  CALL.REL.NOINC `($__internal_0_$__cuda_sm3x_div_rn_noftz_f32_slowpath) ;  /* 0x0000000000647944 */ /* 0x000fea0003c00000 */
[----:B------:R-:W-:-:S07]  /*0310*/  IMAD.MOV.U32 R5, RZ, RZ, R0 ;  /* 0x000000ffff057224 */ /* 0x000fce00078e0000 */
.L_x_2:
[----:B------:R-:W0:Y:S01]  /*0320*/  LDCU UR6, c[0x0][0x38c] ;  /* 0x00007180ff0677ac */ /* 0x000e220008000800 */
[----:B------:R-:W1:Y:S01]  /*0330*/  MUFU.RCP R4, R5 ;  /* 0x0000000500047308 */ /* 0x000e620000001000 */
[----:B------:R-:W-:Y:S01]  /*0340*/  BSSY.RECONVERGENT B0, `(.L_x_3) ;  /* 0x000000d000007945 */ /* 0x000fe20003800200 */
[----:B0-----:R-:W-:Y:S01]  /*0350*/  FADD R0, R2, -UR6 ;  /* 0x8000000602007e21 */ /* 0x001fe20008000000 */
[----:B-1----:R-:W-:-:S05]  /*0360*/  FFMA R3, R4, -R5, 1 ;  /* 0x3f80000004037423 */ /* 0x002fca0000000805 */
[----:B------:R-:W0:Y:S01]  /*0370*/  FCHK P0, R0, R5 ;  /* 0x0000000500007302 */ /* 0x000e220000000000 */
[----:B------:R-:W-:-:S04]  /*0380*/  FFMA R3, R4, R3, R4 ;  /* 0x0000000304037223 */ /* 0x000fc80000000004 */
[----:B------:R-:W-:-:S04]  /*0390*/  FFMA R2, R0, R3, RZ ;  /* 0x0000000300027223 */ /* 0x000fc800000000ff */
[----:B------:R-:W-:-:S04]  /*03a0*/  FFMA R4, R2, -R5, R0 ;  /* 0x8000000502047223 */ /* 0x000fc80000000000 */
[----:B------:R-:W-:Y:S01]  /*03b0*/  FFMA R4, R3, R4, R2 ;  /* 0x0000000403047223 */ /* 0x000fe20000000002 */
[----:B0-----:R-:W-:Y:S06]  /*03c0*/  @!P0 BRA `(.L_x_4) ;  /* 0x0000000000108947 */ /* 0x001fec0003800000 */
[----:B------:R-:W-:Y:S01]  /*03d0*/  IMAD.MOV.U32 R3, RZ, RZ, R5 ;  /* 0x000000ffff037224 */ /* 0x000fe200078e0005 */
[----:B------:R-:W-:-:S07]  /*03e0*/  MOV R4, 0x400 ;  /* 0x0000040000047802 */ /* 0x000fce0000000f00 */
[----:B------:R-:W-:Y:S05]  /*03f0*/  CALL.REL.NOINC `($__internal_0_$__cuda_sm3x_div_rn_noftz_f32_slowpath) ;  /* 0x0000000000287944 */ /* 0x000fea0003c00000 */
[----:B------:R-:W-:-:S07]  /*0400*/  IMAD.MOV.U32 R4, RZ, RZ, R0 ;  /* 0x000000ffff047224 */ /* 0x000fce00078e0000 */
.L_x_4:
[----:B------:R-:W-:Y:S05]  /*0410*/  BSYNC.RECONVERGENT B0 ;  /* 0x0000000000007941 */ /* 0x000fea0003800200 */
.L_x_3:
[----:B------:R-:W0:Y:S01]  /*0420*/  LDC R5, c[0x0][0x394] ;  /* 0x0000e500ff057b82 */ /* 0x000e220000000800 */
[----:B------:R-:W0:Y:S01]  /*0430*/  F2I.TRUNC.NTZ R4, R4 ;  /* 0x0000000400047305 */ /* 0x000e22000020f100 */
[----:B------:R-:W-:-:S06]  /*0440*/  IMAD.MOV.U32 R7, RZ, RZ, 0x1 ;  /* 0x00000001ff077424 */ /* 0x000fcc00078e00ff */
[----:B------:R-:W1:Y:S01]  /*0450*/  LDC.64 R2, c[0x0][0x398] ;  /* 0x0000e600ff027b82 */ /* 0x000e620000000a00 */
[----:B0-----:R-:W-:-:S05]  /*0460*/  VIADDMNMX R5, R4, 0x1, R5, PT ;  /* 0x0000000104057846 */ /* 0x001fca0003800105 */
[----:B-1----:R-:W-:-:S05]  /*0470*/  IMAD.WIDE R2, R5, 0x4, R2 ;  /* 0x0000000405027825 */ /* 0x002fca00078e0202 */
[----:B------:R-:W-:Y:S01]  /*0480*/  REDG.E.ADD.STRONG.GPU desc[UR4][R2.64], R7 ;  /* 0x000000070200798e */ /* 0x000fe2000c12e104 */
[----:B------:R-:W-:Y:S05]  /*0490*/  EXIT ;  /* 0x000000000000794d */ /* 0x000fea0003800000 */
        .weak           $__internal_0_$__cuda_sm3x_div_rn_noftz_f32_slowpath
        .type           $__internal_0_$__cuda_sm3x_div_rn_noftz_f32_slowpath,@function
        .size           $__internal_0_$__cuda_sm3x_div_rn_noftz_f32_slowpath,(.L_x_17 - $__internal_0_$__cuda_sm3x_div_rn_noftz_f32_slowpath)
$__internal_0_$__cuda_sm3x_div_rn_noftz_f32_slowpath:
[----:B------:R-:W-:Y:S01]  /*04a0*/  SHF.R.U32.HI R6, RZ, 0x17, R3 ;  /* 0x00000017ff067819 */ /* 0x000fe20000011603 */
[----:B------:R-:W-:Y:S01]  /*04b0*/  BSSY.RECONVERGENT B1, `(.L_x_5) ;  /* 0x0000062000017945 */ /* 0x000fe20003800200 */
[----:B------:R-:W-:Y:S02]  /*04c0*/  SHF.R.U32.HI R5, RZ, 0x17, R0 ;  /* 0x00000017ff057819 */ /* 0x000fe40000011600 */
[----:B------:R-:W-:Y:S02]  /*04d0*/  LOP3.LUT R10, R6, 0xff, RZ, 0xc0, !PT ;  /* 0x000000ff060a7812 */ /* 0x000fe400078ec0ff */
[----:B------:R-:W-:-:S03]  /*04e0*/  LOP3.LUT R8, R5, 0xff, RZ, 0xc0, !PT ;  /* 0x000000ff05087812 */ /* 0x000fc600078ec0ff */
[----:B------:R-:W-:Y:S02]  /*04f0*/  VIADD R7, R10, 0xffffffff ;  /* 0xffffffff0a077836 */ /* 0x000fe40000000000 */
[----:B------:R-:W-:-:S03]  /*0500*/  VIADD R6, R8, 0xffffffff ;  /* 0xffffffff08067836 */ /* 0x000fc60000000000 */
[----:B------:R-:W-:-:S04]  /*0510*/  ISETP.GT.U32.AND P0, PT, R7, 0xfd, PT ;  /* 0x000000fd0700780c */ /* 0x000fc80003f04070 */
[----:B------:R-:W-:-:S13]  /*0520*/  ISETP.GT.U32.OR P0, PT, R6, 0xfd, P0 ;  /* 0x000000fd0600780c */ /* 0x000fda0000704470 */
[----:B------:R-:W-:Y:S01]  /*0530*/  @!P0 IMAD.MOV.U32 R5, RZ, RZ, RZ ;  /* 0x000000ffff058224 */ /* 0x000fe200078e00ff */
[----:B------:R-:W-:Y:S06]  /*0540*/  @!P0 BRA `(.L_x_6) ;  /* 0x00000000005c8947 */ /* 0x000fec0003800000 */
[----:B------:R-:W-:Y:S02]  /*0550*/  FSETP.GTU.FTZ.AND P0, PT, |R0|, +INF , PT ;  /* 0x7f8000000000780b */ /* 0x000fe40003f1c200 */
[----:B------:R-:W-:-:S04]  /*0560*/  FSETP.GTU.FTZ.AND P1, PT, |R3|, +INF , PT ;  /* 0x7f8000000300780b */ /* 0x000fc80003f3c200 */
[----:B------:R-:W-:-:S13]  /*0570*/  PLOP3.LUT P0, PT, P0, P1, PT, 0xf8, 0x8f ;  /* 0x00000000008f781c */ /* 0x000fda0000703f70 */
[----:B------:R-:W-:Y:S05]  /*0580*/  @P0 BRA `(.L_x_7) ;  /* 0x00000004004c0947 */ /* 0x000fea0003800000 */
[----:B------:R-:W-:-:S13]  /*0590*/  LOP3.LUT P0, RZ, R3, 0x7fffffff, R0, 0xc8, !PT ;  /* 0x7fffffff03ff7812 */ /* 0x000fda000780c800 */
[----:B------:R-:W-:Y:S05]  /*05a0*/  @!P0 BRA `(.L_x_8) ;  /* 0x00000004003c8947 */ /* 0x000fea0003800000 */
[C---:B------:R-:W-:Y:S02]  /*05b0*/  FSETP.NEU.FTZ.AND P2, PT, |R0|.reuse, +INF , PT ;  /* 0x7f8000000000780b */ /* 0x040fe40003f5d200 */
[----:B------:R-:W-:Y:S02]  /*05c0*/  FSETP.NEU.FTZ.AND P1, PT, |R3|, +INF , PT ;  /* 0x7f8000000300780b */ /* 0x000fe40003f3d200 */
[----:B------:R-:W-:-:S11]  /*05d0*/  FSETP.NEU.FTZ.AND P0, PT, |R0|, +INF , PT ;  /* 0x7f8000000000780b */ /* 0x000fd60003f1d200 */
[----:B------:R-:W-:Y:S05]  /*05e0*/  @!P1 BRA !P2, `(.L_x_8) ;  /* 0x00000004002c9947 */ /* 0x000fea0005000000 */
[----:B------:R-:W-:-:S04]  /*05f0*/  LOP3.LUT P2, RZ, R0, 0x7fffffff, RZ, 0xc0, !PT ;  /* 0x7fffffff00ff7812 */ /* 0x000fc8000784c0ff */
[----:B------:R-:W-:-:S13]  /*0600*/  PLOP3.LUT P1, PT, P1, P2, PT, 0x2f, 0xf2 ;  /* 0x0000000000f2781c */ /* 0x000fda0000f24577 */
[----:B------:R-:W-:Y:S05]  /*0610*/  @P1 BRA `(.L_x_9) ;  /* 0x0000000400181947 */ /* 0x000fea0003800000 */
[----:B------:R-:W-:-:S04]  /*0620*/  LOP3.LUT P1, RZ, R3, 0x7fffffff, RZ, 0xc0, !PT ;  /* 0x7fffffff03ff7812 */ /* 0x000fc8000782c0ff */
[----:B------:R-:W-:-:S13]  /*0630*/  PLOP3.LUT P0, PT, P0, P1, PT, 0x2f, 0xf2 ;  /* 0x0000000000f2781c */ /* 0x000fda0000702577 */
[----:B------:R-:W-:Y:S05]  /*0640*/  @P0 BRA `(.L_x_10) ;  /* 0x0000000400000947 */ /* 0x000fea0003800000 */
[----:B------:R-:W-:Y:S02]  /*0650*/  ISETP.GE.AND P0, PT, R6, RZ, PT ;  /* 0x000000ff0600720c */ /* 0x000fe40003f06270 */
[----:B------:R-:W-:-:S11]  /*0660*/  ISETP.GE.AND P1, PT, R7, RZ, PT ;  /* 0x000000ff0700720c */ /* 0x000fd60003f26270 */
[----:B------:R-:W-:Y:S02]  /*0670*/  @P0 IMAD.MOV.U32 R5, RZ, RZ, RZ ;  /* 0x000000ffff050224 */ /* 0x000fe400078e00ff */
[----:B------:R-:W-:Y:S01]  /*0680*/  @!P0 FFMA R0, R0, 1.84467440737095516160e+19, RZ ;  /* 0x5f80000000008823 */ /* 0x000fe200000000ff */
[----:B------:R-:W-:Y:S02]  /*0690*/  @!P0 IMAD.MOV.U32 R5, RZ, RZ, -0x40 ;  /* 0xffffffc0ff058424 */ /* 0x000fe400078e00ff */
[----:B------:R-:W-:Y:S02]  /*06a0*/  @!P1 FFMA R3, R3, 1.84467440737095516160e+19, RZ ;  /* 0x5f80000003039823 */ /* 0x000fe400000000ff */
[----:B------:R-:W-:-:S07]  /*06b0*/  @!P1 VIADD R5, R5, 0x40 ;  /* 0x0000004005059836 */ /* 0x000fce0000000000 */
.L_x_6:
[----:B------:R-:W-:Y:S01]  /*06c0*/  LEA R6, R10, 0xc0800000, 0x17 ;  /* 0xc08000000a067811 */ /* 0x000fe200078eb8ff */
[----:B------:R-:W-:Y:S04]  /*06d0*/  BSSY.RECONVERGENT B2, `(.L_x_11) ;  /* 0x0000036000027945 */ /* 0x000fe80003800200 */
[----:B------:R-:W-:Y:S02]  /*06e0*/  IMAD.IADD R6, R3, 0x1, -R6 ;  /* 0x0000000103067824 */ /* 0x000fe400078e0a06 */
[----:B------:R-:W-:Y:S02]  /*06f0*/  VIADD R3, R8, 0xffffff81 ;  /* 0xffffff8108037836 */ /* 0x000fe40000000000 */
[----:B------:R0:W1:Y:S01]  /*0700*/  MUFU.RCP R7, R6 ;  /* 0x0000000600077308 */ /* 0x0000620000001000 */
[----:B------:R-:W-:Y:S01]  /*0710*/  FADD.FTZ R9, -R6, -RZ ;  /* 0x800000ff06097221 */ /* 0x000fe20000010100 */
[C---:B------:R-:W-:Y:S01]  /*0720*/  IMAD R0, R3.reuse, -0x800000, R0 ;  /* 0xff80000003007824 */ /* 0x040fe200078e0200 */
[----:B0-----:R-:W-:-:S05]  /*0730*/  IADD3 R6, PT, PT, R3, 0x7f, -R10 ;  /* 0x0000007f03067810 */ /* 0x001fca0007ffe80a */
[----:B------:R-:W-:Y:S02]  /*0740*/  IMAD.IADD R6, R6, 0x1, R5 ;  /* 0x0000000106067824 */ /* 0x000fe400078e0205 */
[----:B-1----:R-:W-:-:S04]  /*0750*/  FFMA R8, R7, R9, 1 ;  /* 0x3f80000007087423 */ /* 0x002fc80000000009 */
[----:B------:R-:W-:-:S04]  /*0760*/  FFMA R12, R7, R8, R7 ;  /* 0x00000008070c7223 */ /* 0x000fc80000000007 */
[----:B------:R-:W-:-:S04]  /*0770*/  FFMA R7, R0, R12, RZ ;  /* 0x0000000c00077223 */ /* 0x000fc800000000ff */
[----:B------:R-:W-:-:S04]  /*0780*/  FFMA R8, R9, R7, R0 ;  /* 0x0000000709087223 */ /* 0x000fc80000000000 */
[----:B------:R-:W-:-:S04]  /*0790*/  FFMA R7, R12, R8, R7 ;  /* 0x000000080c077223 */ /* 0x000fc80000000007 */
[----:B------:R-:W-:-:S04]  /*07a0*/  FFMA R8, R9, R7, R0 ;  /* 0x0000000709087223 */ /* 0x000fc80000000000 */
[----:B------:R-:W-:-:S05]  /*07b0*/  FFMA R0, R12, R8, R7 ;  /* 0x000000080c007223 */ /* 0x000fca0000000007 */
[----:B------:R-:W-:-:S04]  /*07c0*/  SHF.R.U32.HI R3, RZ, 0x17, R0 ;  /* 0x00000017ff037819 */ /* 0x000fc80000011600 */
[----:B------:R-:W-:-:S05]  /*07d0*/  LOP3.LUT R3, R3, 0xff, RZ, 0xc0, !PT ;  /* 0x000000ff03037812 */ /* 0x000fca00078ec0ff */
[----:B------:R-:W-:-:S04]  /*07e0*/  IMAD.IADD R9, R3, 0x1, R6 ;  /* 0x0000000103097824 */ /* 0x000fc800078e0206 */
[----:B------:R-:W-:-:S05]  /*07f0*/  VIADD R3, R9, 0xffffffff ;  /* 0xffffffff09037836 */ /* 0x000fca0000000000 */
[----:B------:R-:W-:-:S13]  /*0800*/  ISETP.GE.U32.AND P0, PT, R3, 0xfe, PT ;  /* 0x000000fe0300780c */ /* 0x000fda0003f06070 */
[----:B------:R-:W-:Y:S05]  /*0810*/  @!P0 BRA `(.L_x_12) ;  /* 0x0000000000808947 */ /* 0x000fea0003800000 */
[----:B------:R-:W-:-:S13]  /*0820*/  ISETP.GT.AND P0, PT, R9, 0xfe, PT ;  /* 0x000000fe0900780c */ /* 0x000fda0003f04270 */
[----:B------:R-:W-:Y:S05]  /*0830*/  @P0 BRA `(.L_x_13) ;  /* 0x00000000006c0947 */ /* 0x000fea0003800000 */
[----:B------:R-:W-:-:S13]  /*0840*/  ISETP.GE.AND P0, PT, R9, 0x1, PT ;  /* 0x000000010900780c */ /* 0x000fda0003f06270 */
[----:B------:R-:W-:Y:S05]  /*0850*/  @P0 BRA `(.L_x_14) ;  /* 0x0000000000740947 */ /* 0x000fea0003800000 */
[----:B------:R-:W-:Y:S02]  /*0860*/  ISETP.GE.AND P0, PT, R9, -0x18, PT ;  /* 0xffffffe80900780c */ /* 0x000fe40003f06270 */
[----:B------:R-:W-:-:S11]  /*0870*/  LOP3.LUT R0, R0, 0x80000000, RZ, 0xc0, !PT ;  /* 0x8000000000007812 */ /* 0x000fd600078ec0ff */
[----:B------:R-:W-:Y:S05]  /*0880*/  @!P0 BRA `(.L_x_14) ;  /* 0x0000000000688947 */ /* 0x000fea0003800000 */
[CCC-:B------:R-:W-:Y:S01]  /*0890*/  FFMA.RZ R3, R12.reuse, R8.reuse, R7.reuse ;  /* 0x000000080c037223 */ /* 0x1c0fe2000000c007 */
[CCC-:B------:R-:W-:Y:S01]  /*08a0*/  FFMA.RM R6, R12.reuse, R8.reuse, R7.reuse ;  /* 0x000000080c067223 */ /* 0x1c0fe20000004007 */
[C---:B------:R-:W-:Y:S02]  /*08b0*/  ISETP.NE.AND P2, PT, R9.reuse, RZ, PT ;  /* 0x000000ff0900720c */ /* 0x040fe40003f45270 */
[----:B------:R-:W-:Y:S02]  /*08c0*/  ISETP.NE.AND P1, PT, R9, RZ, PT ;  /* 0x000000ff0900720c */ /* 0x000fe40003f25270 */
[----:B------:R-:W-:Y:S01]  /*08d0*/  LOP3.LUT R5, R3, 0x7fffff, RZ, 0xc0, !PT ;  /* 0x007fffff03057812 */ /* 0x000fe200078ec0ff */
[----:B------:R-:W-:Y:S01]  /*08e0*/  FFMA.RP R3, R12, R8, R7 ;  /* 0x000000080c037223 */ /* 0x000fe20000008007 */
[----:B------:R-:W-:Y:S02]  /*08f0*/  VIADD R8, R9, 0x20 ;  /* 0x0000002009087836 */ /* 0x000fe40000000000 */
[----:B------:R-:W-:Y:S01]  /*0900*/  LOP3.LUT R5, R5, 0x800000, RZ, 0xfc, !PT ;  /* 0x0080000005057812 */ /* 0x000fe200078efcff */
[----:B------:R-:W-:Y:S01]  /*0910*/  IMAD.MOV R7, RZ, RZ, -R9 ;  /* 0x000000ffff077224 */ /* 0x000fe200078e0a09 */
[----:B------:R-:W-:-:S02]  /*0920*/  FSETP.NEU.FTZ.AND P0, PT, R3, R6, PT ;  /* 0x000000060300720b */ /* 0x000fc40003f1d000 */
[----:B------:R-:W-:Y:S02]  /*0930*/  SHF.L.U32 R8, R5, R8, RZ ;  /* 0x0000000805087219 */ /* 0x000fe400000006ff */
[----:B------:R-:W-:Y:S02]  /*0940*/  SEL R6, R7, RZ, P2 ;  /* 0x000000ff07067207 */ /* 0x000fe40001000000 */
[----:B------:R-:W-:Y:S02]  /*0950*/  ISETP.NE.AND P1, PT, R8, RZ, P1 ;  /* 0x000000ff0800720c */ /* 0x000fe40000f25270 */
[----:B------:R-:W-:Y:S02]  /*0960*/  SHF.R.U32.HI R6, RZ, R6, R5 ;  /* 0x00000006ff067219 */ /* 0x000fe40000011605 */
[----:B------:R-:W-:Y:S02]  /*0970*/  PLOP3.LUT P0, PT, P0, P1, PT, 0xf8, 0x8f ;  /* 0x00000000008f781c */ /* 0x000fe40000703f70 */
[----:B------:R-:W-:-:S02]  /*0980*/  SHF.R.U32.HI R8, RZ, 0x1, R6 ;  /* 0x00000001ff087819 */ /* 0x000fc40000011606 */
[----:B------:R-:W-:-:S04]  /*0990*/  SEL R3, RZ, 0x1, !P0 ;  /* 0x00000001ff037807 */ /* 0x000fc80004000000 */
[----:B------:R-:W-:-:S04]  /*09a0*/  LOP3.LUT R3, R3, 0x1, R8, 0xf8, !PT ;  /* 0x0000000103037812 */ /* 0x000fc800078ef808 */
[----:B------:R-:W-:-:S05]  /*09b0*/  LOP3.LUT R3, R3, R6, RZ, 0xc0, !PT ;  /* 0x0000000603037212 */ /* 0x000fca00078ec0ff */
[----:B------:R-:W-:-:S05]  /*09c0*/  IMAD.IADD R3, R8, 0x1, R3 ;  /* 0x0000000108037824 */ /* 0x000fca00078e0203 */
[----:B------:R-:W-:Y:S01]  /*09d0*/  LOP3.LUT R0, R3, R0, RZ, 0xfc, !PT ;  /* 0x0000000003007212 */ /* 0x000fe200078efcff */
[----:B------:R-:W-:Y:S06]  /*09e0*/  BRA `(.L_x_14) ;  /* 0x0000000000107947 */ /* 0x000fec0003800000 */
.L_x_13:
[----:B------:R-:W-:-:S04]  /*09f0*/  LOP3.LUT R0, R0, 0x80000000, RZ, 0xc0, !PT ;  /* 0x8000000000007812 */ /* 0x000fc800078ec0ff */
[----:B------:R-:W-:Y:S01]  /*0a00*/  LOP3.LUT R0, R0, 0x7f800000, RZ, 0xfc, !PT ;  /* 0x7f80000000007812 */ /* 0x000fe200078efcff */
[----:B------:R-:W-:Y:S06]  /*0a10*/  BRA `(.L_x_14) ;  /* 0x0000000000047947 */ /* 0x000fec0003800000 */
.L_x_12:
[----:B------:R-:W-:-:S07]  /*0a20*/  IMAD R0, R6, 0x800000, R0 ;  /* 0x0080000006007824 */ /* 0x000fce00078e0200 */
.L_x_14:
[----:B------:R-:W-:Y:S05]  /*0a30*/  BSYNC.RECONVERGENT B2 ;  /* 0x0000000000027941 */ /* 0x000fea0003800200 */
.L_x_11:
[----:B------:R-:W-:Y:S05]  /*0a40*/  BRA `(.L_x_15) ;  /* 0x0000000000207947 */ /* 0x000fea0003800000 */
.L_x_10:
[----:B------:R-:W-:-:S04]  /*0a50*/  LOP3.LUT R0, R3, 0x80000000, R0, 0x48, !PT ;  /* 0x8000000003007812 */ /* 0x000fc800078e4800 */
[----:B------:R-:W-:Y:S01]  /*0a60*/  LOP3.LUT R0, R0, 0x7f800000, RZ, 0xfc, !PT ;  /* 0x7f80000000007812 */ /* 0x000fe200078efcff */
[----:B------:R-:W-:Y:S06]  /*0a70*/  BRA `(.L_x_15) ;  /* 0x0000000000147947 */ /* 0x000fec0003800000 */
.L_x_9:
[----:B------:R-:W-:Y:S01]  /*0a80*/  LOP3.LUT R0, R3, 0x80000000, R0, 0x48, !PT ;  /* 0x8000000003007812 */ /* 0x000fe200078e4800 */
[----:B------:R-:W-:Y:S06]  /*0a90*/  BRA `(.L_x_15) ;  /* 0x00000000000c7947 */ /* 0x000fec0003800000 */
.L_x_8:
[----:B------:R-:W0:Y:S01]  /*0aa0*/  MUFU.RSQ R0, -QNAN ;  /* 0xffc0000000007908 */ /* 0x000e220000001400 */
[----:B------:R-:W-:Y:S05]  /*0ab0*/  BRA `(.L_x_15) ;  /* 0x0000000000047947 */ /* 0x000fea0003800000 */
.L_x_7:
[----:B------:R-:W-:-:S07]  /*0ac0*/  FADD.FTZ R0, R0, R3 ;  /* 0x0000000300007221 */ /* 0x000fce0000010000 */
.L_x_15:
[----:B------:R-:W-:Y:S05]  /*0ad0*/  BSYNC.RECONVERGENT B1 ;  /* 0x0000000000017941 */ /* 0x000fea0003800200 */
.L_x_5:
[----:B------:R-:W-:-:S04]  /*0ae0*/  IMAD.MOV.U32 R5, RZ, RZ, 0x0 ;  /* 0x00000000ff057424 */ /* 0x000fc800078e00ff */
[----:B0-----:R-:W-:Y:S05]  /*0af0*/  RET.REL.NODEC R4 `(_Z15histogramKernelPKfiffiPi) ;  /* 0xfffffff404407950 */ /* 0x001fea0003c3ffff */
.L_x_16:
[----:B------:R-:W-:-:S00]  /*0b00*/  BRA `(.L_x_16) ;  /* 0xfffffffc00fc7947 */ /* 0x000fc0000383ffff */
[----:B------:R-:W-:-:S00]  /*0b10*/  NOP ;  /* 0x0000000000007918 */ /* 0x000fc00000000000 */
        /* <DEDUP_REMOVED lines=14> */
.L_x_17:


//--------------------- .nv.shared.reserved.0     --------------------------
	.section	.nv.shared.reserved.0,"aw",@nobits
	.weak		__nv_reservedSMEM_offset_0_alias
	.size		__nv_reservedSMEM_offset_0_alias, 0, 64
	.other		__nv_reservedSMEM_offset_0_alias,@"STO_CUDA_RESERVED_SHARED STV_DEFAULT"
__nv_reservedSMEM_offset_0_alias:
	.zero		0
	.zero		64


//--------------------- .nv.constant0._Z15histogramKernelPKfiffiPi --------------------------
	.section	.nv.constant0._Z15histogramKernelPKfiffiPi,"a",@progbits
	.sectionflags	@""
	.align	4
.nv.constant0._Z15histogramKernelPKfiffiPi:
	.zero		928


//--------------------- SYMBOLS --------------------------

	.type		.nv.reservedSmem.offset0,@object
	.size		.nv.reservedSmem.offset0,0x4
